//
// Generated by NVIDIA NVVM Compiler
//
// Compiler Build ID: CL-36424714
// Cuda compilation tools, release 13.0, V13.0.88
// Based on NVVM 20.0.0
//

.version 9.0
.target sm_100
.address_size 64

	// .globl	_Z15atomicAddKernelPx

.visible .entry _Z15atomicAddKernelPx(
	.param .u64 .ptr .align 1 _Z15atomicAddKernelPx_param_0
)
{
	.reg .pred 	%p<2>;
	.reg .b32 	%r<5>;
	.reg .b64 	%rd<9>;

	ld.param.u64 	%rd6, [_Z15atomicAddKernelPx_param_0];
	cvta.to.global.u64 	%rd1, %rd6;
	mov.u32 	%r1, %tid.x;
	mov.u32 	%r2, %ctaid.x;
	mov.u32 	%r3, %ntid.x;
	mad.lo.s32 	%r4, %r2, %r3, %r1;
	cvt.s64.s32 	%rd2, %r4;
	ld.global.u64 	%rd8, [%rd1];
$L__BB0_1:
	add.s64 	%rd7, %rd8, %rd2;
	atom.relaxed.global.cas.b64 	%rd5, [%rd1], %rd8, %rd7;
	setp.ne.s64 	%p1, %rd8, %rd5;
	mov.u64 	%rd8, %rd5;
	@%p1 bra 	$L__BB0_1;
	ret;

}


// ===== COMPILED SASS (sm_100) =====

	.target	sm_100

	.elftype	@"ET_EXEC"


//--------------------- .note.nv.tkinfo           --------------------------
	.section	.note.nv.tkinfo,"",@"SHT_NOTE"
	.sectionflags	@"SHF_NOTE_NV_TKINFO"
	.tkinfo
        /*0018*/ 	.word	0x00000002
        /*0030*/ 	.string	""
        /*0030*/ 	.string	"ptxas"
        /*0030*/ 	.string	"Cuda compilation tools, release 13.0, V13.0.88"
        /*0030*/ 	.string	"Build cuda_13.0.r13.0/compiler.36424714_0"
        /*0030*/ 	.string	"-arch sm_100 -m 64 "



//--------------------- .note.nv.cuinfo           --------------------------
	.section	.note.nv.cuinfo,"",@"SHT_NOTE"
	.sectionflags	@"SHF_NOTE_NV_CUINFO"
        /*0018*/ 	.short	0x0002
        /*001a*/ 	.short	0x0064
        /*001c*/ 	.short	0x0082
	.zero		2


//--------------------- .nv.info                  --------------------------
	.section	.nv.info,"",@"SHT_CUDA_INFO"
	.align	4


	//----- nvinfo : EIATTR_REGCOUNT
	.align		4
        /*0000*/ 	.byte	0x04, 0x2f
        /*0002*/ 	.short	(.L_1 - .L_0)
	.align		4
.L_0:
        /*0004*/ 	.word	index@(_Z15atomicAddKernelPx)
        /*0008*/ 	.word	0x00000010


	//----- nvinfo : EIATTR_FRAME_SIZE
	.align		4
.L_1:
        /*000c*/ 	.byte	0x04, 0x11
        /*000e*/ 	.short	(.L_3 - .L_2)
	.align		4
.L_2:
        /*0010*/ 	.word	index@(_Z15atomicAddKernelPx)
        /*0014*/ 	.word	0x00000000


	//----- nvinfo : EIATTR_MIN_STACK_SIZE
	.align		4
.L_3:
        /*0018*/ 	.byte	0x04, 0x12
        /*001a*/ 	.short	(.L_5 - .L_4)
	.align		4
.L_4:
        /*001c*/ 	.word	index@(_Z15atomicAddKernelPx)
        /*0020*/ 	.word	0x00000000
.L_5:


//--------------------- .nv.compat                --------------------------
	.section	.nv.compat,"",@"SHT_CUDA_COMPAT_INFO"
	.align	4
        /*0000*/ 	.byte	0x02, 0x09, 0x00, 0x00, 0x02, 0x02, 0x01, 0x00, 0x02, 0x05, 0x05, 0x00, 0x03, 0x07, 0x01, 0x01
        /*0010*/ 	.byte	0x02, 0x03, 0x00, 0x00, 0x02, 0x06, 0x01, 0x00, 0x04, 0x0b, 0x08, 0x00, 0x09, 0x00, 0x00, 0x00
        /*0020*/ 	.byte	0x00, 0x00, 0x00, 0x00


//--------------------- .nv.info._Z15atomicAddKernelPx --------------------------
	.section	.nv.info._Z15atomicAddKernelPx,"",@"SHT_CUDA_INFO"
	.sectionflags	@""
	.align	4


	//----- nvinfo : EIATTR_CUDA_API_VERSION
	.align		4
        /*0000*/ 	.byte	0x04, 0x37
        /*0002*/ 	.short	(.L_7 - .L_6)
.L_6:
        /*0004*/ 	.word	0x00000082


	//----- nvinfo : EIATTR_KPARAM_INFO
	.align		4
.L_7:
        /*0008*/ 	.byte	0x04, 0x17
        /*000a*/ 	.short	(.L_9 - .L_8)
.L_8:
        /*000c*/ 	.word	0x00000000
        /*0010*/ 	.short	0x0000
        /*0012*/ 	.short	0x0000
        /*0014*/ 	.byte	0x00, 0xf5, 0x21, 0x00


	//----- nvinfo : EIATTR_SPARSE_MMA_MASK
	.align		4
.L_9:
        /*0018*/ 	.byte	0x03, 0x50
        /*001a*/ 	.short	0x0000


	//----- nvinfo : EIATTR_MAXREG_COUNT
	.align		4
        /*001c*/ 	.byte	0x03, 0x1b
        /*001e*/ 	.short	0x00ff


	//----- nvinfo : EIATTR_MERCURY_ISA_VERSION
	.align		4
        /*0020*/ 	.byte	0x03, 0x5f
        /*0022*/ 	.short	0x0101


	//----- nvinfo : EIATTR_VRC_CTA_INIT_COUNT
	.align		4
        /*0024*/ 	.byte	0x02, 0x4a
	.zero		1
	.zero		1


	//----- nvinfo : EIATTR_EXIT_INSTR_OFFSETS
	.align		4
        /*0028*/ 	.byte	0x04, 0x1c
        /*002a*/ 	.short	(.L_11 - .L_10)


	//   ....[0]....
.L_10:
        /*002c*/ 	.word	0x00000130


	//----- nvinfo : EIATTR_CRS_STACK_SIZE
	.align		4
.L_11:
        /*0030*/ 	.byte	0x04, 0x1e
        /*0032*/ 	.short	(.L_13 - .L_12)
.L_12:
        /*0034*/ 	.word	0x00000000


	//----- nvinfo : EIATTR_CBANK_PARAM_SIZE
	.align		4
.L_13:
        /*0038*/ 	.byte	0x03, 0x19
        /*003a*/ 	.short	0x0008


	//----- nvinfo : EIATTR_PARAM_CBANK
	.align		4
        /*003c*/ 	.byte	0x04, 0x0a
        /*003e*/ 	.short	(.L_15 - .L_14)
	.align		4
.L_14:
        /*0040*/ 	.word	index@(.nv.constant0._Z15atomicAddKernelPx)
        /*0044*/ 	.short	0x0380
        /*0046*/ 	.short	0x0008


	//----- nvinfo : EIATTR_SW_WAR
	.align		4
.L_15:
        /*0048*/ 	.byte	0x04, 0x36
        /*004a*/ 	.short	(.L_17 - .L_16)
.L_16:
        /*004c*/ 	.word	0x00000008
.L_17:


//--------------------- .nv.callgraph             --------------------------
	.section	.nv.callgraph,"",@"SHT_CUDA_CALLGRAPH"
	.align	4
	.sectionentsize	8
	.align		4
        /*0000*/ 	.word	0x00000000
	.align		4
        /*0004*/ 	.word	0xffffffff
	.align		4
        /*0008*/ 	.word	0x00000000
	.align		4
        /*000c*/ 	.word	0xfffffffe
	.align		4
        /*0010*/ 	.word	0x00000000
	.align		4
        /*0014*/ 	.word	0xfffffffd
	.align		4
        /*0018*/ 	.word	0x00000000
	.align		4
        /*001c*/ 	.word	0xfffffffc


//--------------------- .text._Z15atomicAddKernelPx --------------------------
	.section	.text._Z15atomicAddKernelPx,"ax",@progbits
	.align	128
        .global         _Z15atomicAddKernelPx
        .type           _Z15atomicAddKernelPx,@function
        .size           _Z15atomicAddKernelPx,(.L_x_2 - _Z15atomicAddKernelPx)
        .other          _Z15atomicAddKernelPx,@"STO_CUDA_ENTRY STV_DEFAULT"
_Z15atomicAddKernelPx:
.text._Z15atomicAddKernelPx:
[----:B------:R-:W-:Y:S08]  /*0000*/  LDC R1, c[0x0][0x37c] ;  /* 0x0000df00ff017b82 */ /* 0x000ff00000000800 */
[----:B------:R-:W0:Y:S01]  /*0010*/  LDC.64 R2, c[0x0][0x380] ;  /* 0x0000e000ff027b82 */ /* 0x000e220000000a00 */
[----:B------:R-:W0:Y:S01]  /*0020*/  LDCU.64 UR4, c[0x0][0x358] ;  /* 0x00006b00ff0477ac */ /* 0x000e220008000a00 */
[----:B------:R-:W1:Y:S06]  /*0030*/  S2R R13, SR_TID.X ;  /* 0x00000000000d7919 */ /* 0x000e6c0000002100 */
[----:B------:R-:W1:Y:S01]  /*0040*/  LDC R0, c[0x0][0x360] ;  /* 0x0000d800ff007b82 */ /* 0x000e620000000800 */
[----:B0-----:R0:W5:Y:S07]  /*0050*/  LDG.E.64 R4, desc[UR4][R2.64] ;  /* 0x0000000402047981 */ /* 0x00116e000c1e1b00 */
[----:B------:R-:W1:Y:S02]  /*0060*/  S2UR UR4, SR_CTAID.X ;  /* 0x00000000000479c3 */ /* 0x000e640000002500 */
[----:B01----:R-:W-:-:S07]  /*0070*/  IMAD R13, R0, UR4, R13 ;  /* 0x00000004000d7c24 */ /* 0x003fce000f8e020d */
.L_x_0:
[C---:B-----5:R-:W-:Y:S01]  /*0080*/  IADD3 R10, P0, PT, R13.reuse, R4, RZ ;  /* 0x000000040d0a7210 */ /* 0x060fe20007f1e0ff */
[----:B------:R-:W-:Y:S01]  /*0090*/  IMAD.MOV.U32 R8, RZ, RZ, R4 ;  /* 0x000000ffff087224 */ /* 0x000fe200078e0004 */
[----:B------:R-:W-:Y:S05]  /*00a0*/  YIELD ;  /* 0x0000000000007946 */ /* 0x000fea0003800000 */
[----:B------:R-:W-:Y:S01]  /*00b0*/  LEA.HI.X.SX32 R11, R13, R5, 0x1, P0 ;  /* 0x000000050d0b7211 */ /* 0x000fe200000f0eff */
[----:B------:R-:W-:-:S05]  /*00c0*/  IMAD.MOV.U32 R9, RZ, RZ, R5 ;  /* 0x000000ffff097224 */ /* 0x000fca00078e0005 */
[----:B------:R-:W2:Y:S02]  /*00d0*/  ATOMG.E.CAS.64.STRONG.GPU PT, R6, [R2], R8, R10 ;  /* 0x00000008020673a9 */ /* 0x000ea400001ee50a */
[-C--:B--2---:R-:W-:Y:S02]  /*00e0*/  ISETP.NE.U32.AND P0, PT, R4, R6.reuse, PT ;  /* 0x000000060400720c */ /* 0x084fe40003f05070 */
[----:B------:R-:W-:Y:S02]  /*00f0*/  MOV R4, R6 ;  /* 0x0000000600047202 */ /* 0x000fe40000000f00 */
[----:B------:R-:W-:Y:S01]  /*0100*/  ISETP.NE.AND.EX P0, PT, R5, R7, PT, P0 ;  /* 0x000000070500720c */ /* 0x000fe20003f05300 */
[----:B------:R-:W-:-:S12]  /*0110*/  IMAD.MOV.U32 R5, RZ, RZ, R7 ;  /* 0x000000ffff057224 */ /* 0x000fd800078e0007 */
[----:B------:R-:W-:Y:S05]  /*0120*/  @P0 BRA `(.L_x_0) ;  /* 0xfffffffc00d40947 */ /* 0x000fea000383ffff */
[----:B------:R-:W-:Y:S05]  /*0130*/  EXIT ;  /* 0x000000000000794d */ /* 0x000fea0003800000 */
.L_x_1:
[----:B------:R-:W-:-:S00]  /*0140*/  BRA `(.L_x_1) ;  /* 0xfffffffc00fc7947 */ /* 0x000fc0000383ffff */
[----:B------:R-:W-:-:S00]  /*0150*/  NOP ;  /* 0x0000000000007918 */ /* 0x000fc00000000000 */
        /* <DEDUP_REMOVED lines=10> */
.L_x_2:


//--------------------- .nv.shared.reserved.0     --------------------------
	.section	.nv.shared.reserved.0,"aw",@nobits
	.weak		__nv_reservedSMEM_offset_0_alias
	.size		__nv_reservedSMEM_offset_0_alias, 0, 64
	.other		__nv_reservedSMEM_offset_0_alias,@"STO_CUDA_RESERVED_SHARED STV_DEFAULT"
__nv_reservedSMEM_offset_0_alias:
	.zero		0
	.zero		64


//--------------------- .nv.constant0._Z15atomicAddKernelPx --------------------------
	.section	.nv.constant0._Z15atomicAddKernelPx,"a",@progbits
	.sectionflags	@""
	.align	4
.nv.constant0._Z15atomicAddKernelPx:
	.zero		904


//--------------------- SYMBOLS --------------------------

	.type		.nv.reservedSmem.offset0,@object
	.size		.nv.reservedSmem.offset0,0x4
